//
// Generated by NVIDIA NVVM Compiler
//
// Compiler Build ID: CL-36424714
// Cuda compilation tools, release 13.0, V13.0.88
// Based on NVVM 20.0.0
//

.version 9.0
.target sm_100
.address_size 64

	// .globl	_Z14heapSortKernelPii

.visible .entry _Z14heapSortKernelPii(
	.param .u64 .ptr .align 1 _Z14heapSortKernelPii_param_0,
	.param .u32 _Z14heapSortKernelPii_param_1
)
{
	.reg .pred 	%p<16>;
	.reg .b32 	%r<49>;
	.reg .b64 	%rd<21>;

	ld.param.u64 	%rd6, [_Z14heapSortKernelPii_param_0];
	ld.param.u32 	%r45, [_Z14heapSortKernelPii_param_1];
	cvta.to.global.u64 	%rd1, %rd6;
	mov.u32 	%r21, %ctaid.x;
	mov.u32 	%r22, %tid.x;
	or.b32  	%r23, %r21, %r22;
	setp.ne.s32 	%p1, %r23, 0;
	setp.lt.s32 	%p2, %r45, 2;
	or.pred  	%p3, %p1, %p2;
	@%p3 bra 	$L__BB0_18;
	shr.u32 	%r41, %r45, 1;
	bra.uni 	$L__BB0_3;
$L__BB0_2:
	setp.gt.s32 	%p9, %r2, 1;
	@%p9 bra 	$L__BB0_3;
	bra.uni 	$L__BB0_11;
$L__BB0_3:
	mov.u32 	%r2, %r41;
	add.s32 	%r41, %r2, -1;
	mov.u32 	%r42, %r41;
	mov.u32 	%r44, %r42;
$L__BB0_4:
	shl.b32 	%r24, %r42, 1;
	or.b32  	%r5, %r24, 1;
	add.s32 	%r6, %r24, 2;
	setp.ge.s32 	%p4, %r5, %r45;
	mul.wide.s32 	%rd7, %r24, 4;
	add.s64 	%rd2, %rd1, %rd7;
	mul.wide.s32 	%rd8, %r42, 4;
	sub.s64 	%rd3, %rd2, %rd8;
	@%p4 bra 	$L__BB0_6;
	ld.global.u32 	%r25, [%rd2+4];
	ld.global.u32 	%r26, [%rd3];
	setp.gt.s32 	%p5, %r25, %r26;
	selp.b32 	%r44, %r5, %r42, %p5;
$L__BB0_6:
	setp.ge.s32 	%p6, %r6, %r45;
	@%p6 bra 	$L__BB0_8;
	ld.global.u32 	%r27, [%rd2+8];
	mul.wide.s32 	%rd9, %r44, 4;
	add.s64 	%rd10, %rd1, %rd9;
	ld.global.u32 	%r28, [%rd10];
	setp.gt.s32 	%p7, %r27, %r28;
	selp.b32 	%r44, %r6, %r44, %p7;
$L__BB0_8:
	setp.eq.s32 	%p8, %r44, %r42;
	@%p8 bra 	$L__BB0_2;
	ld.global.u32 	%r29, [%rd3];
	mul.wide.s32 	%rd11, %r44, 4;
	add.s64 	%rd12, %rd1, %rd11;
	ld.global.u32 	%r30, [%rd12];
	st.global.u32 	[%rd3], %r30;
	st.global.u32 	[%rd12], %r29;
	mov.u32 	%r42, %r44;
	bra.uni 	$L__BB0_4;
$L__BB0_10:
	setp.lt.s32 	%p15, %r11, 3;
	@%p15 bra 	$L__BB0_18;
$L__BB0_11:
	mov.u32 	%r11, %r45;
	add.s32 	%r45, %r11, -1;
	ld.global.u32 	%r32, [%rd1];
	mul.wide.u32 	%rd13, %r45, 4;
	add.s64 	%rd14, %rd1, %rd13;
	ld.global.u32 	%r33, [%rd14];
	st.global.u32 	[%rd1], %r33;
	st.global.u32 	[%rd14], %r32;
	mov.b32 	%r46, 0;
	mov.u32 	%r48, %r46;
$L__BB0_12:
	shl.b32 	%r34, %r46, 1;
	or.b32  	%r14, %r34, 1;
	add.s32 	%r15, %r34, 2;
	setp.ge.s32 	%p10, %r14, %r45;
	mul.wide.s32 	%rd15, %r34, 4;
	add.s64 	%rd4, %rd1, %rd15;
	mul.wide.s32 	%rd16, %r46, 4;
	sub.s64 	%rd5, %rd4, %rd16;
	@%p10 bra 	$L__BB0_14;
	ld.global.u32 	%r35, [%rd4+4];
	ld.global.u32 	%r36, [%rd5];
	setp.gt.s32 	%p11, %r35, %r36;
	selp.b32 	%r48, %r14, %r46, %p11;
$L__BB0_14:
	setp.ge.s32 	%p12, %r15, %r45;
	@%p12 bra 	$L__BB0_16;
	ld.global.u32 	%r37, [%rd4+8];
	mul.wide.s32 	%rd17, %r48, 4;
	add.s64 	%rd18, %rd1, %rd17;
	ld.global.u32 	%r38, [%rd18];
	setp.gt.s32 	%p13, %r37, %r38;
	selp.b32 	%r48, %r15, %r48, %p13;
$L__BB0_16:
	setp.eq.s32 	%p14, %r48, %r46;
	@%p14 bra 	$L__BB0_10;
	ld.global.u32 	%r39, [%rd5];
	mul.wide.s32 	%rd19, %r48, 4;
	add.s64 	%rd20, %rd1, %rd19;
	ld.global.u32 	%r40, [%rd20];
	st.global.u32 	[%rd5], %r40;
	st.global.u32 	[%rd20], %r39;
	mov.u32 	%r46, %r48;
	bra.uni 	$L__BB0_12;
$L__BB0_18:
	ret;

}


// ===== COMPILED SASS (sm_100) =====

	.target	sm_100

	.elftype	@"ET_EXEC"


//--------------------- .note.nv.tkinfo           --------------------------
	.section	.note.nv.tkinfo,"",@"SHT_NOTE"
	.sectionflags	@"SHF_NOTE_NV_TKINFO"
	.tkinfo
        /*0018*/ 	.word	0x00000002
        /*0030*/ 	.string	""
        /*0030*/ 	.string	"ptxas"
        /*0030*/ 	.string	"Cuda compilation tools, release 13.0, V13.0.88"
        /*0030*/ 	.string	"Build cuda_13.0.r13.0/compiler.36424714_0"
        /*0030*/ 	.string	"-arch sm_100 -m 64 "



//--------------------- .note.nv.cuinfo           --------------------------
	.section	.note.nv.cuinfo,"",@"SHT_NOTE"
	.sectionflags	@"SHF_NOTE_NV_CUINFO"
        /*0018*/ 	.short	0x0002
        /*001a*/ 	.short	0x0064
        /*001c*/ 	.short	0x0082
	.zero		2


//--------------------- .nv.info                  --------------------------
	.section	.nv.info,"",@"SHT_CUDA_INFO"
	.align	4


	//----- nvinfo : EIATTR_REGCOUNT
	.align		4
        /*0000*/ 	.byte	0x04, 0x2f
        /*0002*/ 	.short	(.L_1 - .L_0)
	.align		4
.L_0:
        /*0004*/ 	.word	index@(_Z14heapSortKernelPii)
        /*0008*/ 	.word	0x00000014


	//----- nvinfo : EIATTR_FRAME_SIZE
	.align		4
.L_1:
        /*000c*/ 	.byte	0x04, 0x11
        /*000e*/ 	.short	(.L_3 - .L_2)
	.align		4
.L_2:
        /*0010*/ 	.word	index@(_Z14heapSortKernelPii)
        /*0014*/ 	.word	0x00000000


	//----- nvinfo : EIATTR_MIN_STACK_SIZE
	.align		4
.L_3:
        /*0018*/ 	.byte	0x04, 0x12
        /*001a*/ 	.short	(.L_5 - .L_4)
	.align		4
.L_4:
        /*001c*/ 	.word	index@(_Z14heapSortKernelPii)
        /*0020*/ 	.word	0x00000000
.L_5:


//--------------------- .nv.compat                --------------------------
	.section	.nv.compat,"",@"SHT_CUDA_COMPAT_INFO"
	.align	4
        /*0000*/ 	.byte	0x02, 0x09, 0x00, 0x00, 0x02, 0x02, 0x01, 0x00, 0x02, 0x05, 0x05, 0x00, 0x03, 0x07, 0x01, 0x01
        /*0010*/ 	.byte	0x02, 0x03, 0x00, 0x00, 0x02, 0x06, 0x01, 0x00, 0x04, 0x0b, 0x08, 0x00, 0x09, 0x00, 0x00, 0x00
        /*0020*/ 	.byte	0x00, 0x00, 0x00, 0x00


//--------------------- .nv.info._Z14heapSortKernelPii --------------------------
	.section	.nv.info._Z14heapSortKernelPii,"",@"SHT_CUDA_INFO"
	.sectionflags	@""
	.align	4


	//----- nvinfo : EIATTR_CUDA_API_VERSION
	.align		4
        /*0000*/ 	.byte	0x04, 0x37
        /*0002*/ 	.short	(.L_7 - .L_6)
.L_6:
        /*0004*/ 	.word	0x00000082


	//----- nvinfo : EIATTR_KPARAM_INFO
	.align		4
.L_7:
        /*0008*/ 	.byte	0x04, 0x17
        /*000a*/ 	.short	(.L_9 - .L_8)
.L_8:
        /*000c*/ 	.word	0x00000000
        /*0010*/ 	.short	0x0001
        /*0012*/ 	.short	0x0008
        /*0014*/ 	.byte	0x00, 0xf0, 0x11, 0x00


	//----- nvinfo : EIATTR_KPARAM_INFO
	.align		4
.L_9:
        /*0018*/ 	.byte	0x04, 0x17
        /*001a*/ 	.short	(.L_11 - .L_10)
.L_10:
        /*001c*/ 	.word	0x00000000
        /*0020*/ 	.short	0x0000
        /*0022*/ 	.short	0x0000
        /*0024*/ 	.byte	0x00, 0xf5, 0x21, 0x00


	//----- nvinfo : EIATTR_SPARSE_MMA_MASK
	.align		4
.L_11:
        /*0028*/ 	.byte	0x03, 0x50
        /*002a*/ 	.short	0x0000


	//----- nvinfo : EIATTR_MAXREG_COUNT
	.align		4
        /*002c*/ 	.byte	0x03, 0x1b
        /*002e*/ 	.short	0x00ff


	//----- nvinfo : EIATTR_MERCURY_ISA_VERSION
	.align		4
        /*0030*/ 	.byte	0x03, 0x5f
        /*0032*/ 	.short	0x0101


	//----- nvinfo : EIATTR_VRC_CTA_INIT_COUNT
	.align		4
        /*0034*/ 	.byte	0x02, 0x4a
	.zero		1
	.zero		1


	//----- nvinfo : EIATTR_EXIT_INSTR_OFFSETS
	.align		4
        /*0038*/ 	.byte	0x04, 0x1c
        /*003a*/ 	.short	(.L_13 - .L_12)


	//   ....[0]....
.L_12:
        /*003c*/ 	.word	0x00000080


	//   ....[1]....
        /*0040*/ 	.word	0x00000560


	//----- nvinfo : EIATTR_CBANK_PARAM_SIZE
	.align		4
.L_13:
        /*0044*/ 	.byte	0x03, 0x19
        /*0046*/ 	.short	0x000c


	//----- nvinfo : EIATTR_PARAM_CBANK
	.align		4
        /*0048*/ 	.byte	0x04, 0x0a
        /*004a*/ 	.short	(.L_15 - .L_14)
	.align		4
.L_14:
        /*004c*/ 	.word	index@(.nv.constant0._Z14heapSortKernelPii)
        /*0050*/ 	.short	0x0380
        /*0052*/ 	.short	0x000c


	//----- nvinfo : EIATTR_SW_WAR
	.align		4
.L_15:
        /*0054*/ 	.byte	0x04, 0x36
        /*0056*/ 	.short	(.L_17 - .L_16)
.L_16:
        /*0058*/ 	.word	0x00000008
.L_17:


//--------------------- .nv.callgraph             --------------------------
	.section	.nv.callgraph,"",@"SHT_CUDA_CALLGRAPH"
	.align	4
	.sectionentsize	8
	.align		4
        /*0000*/ 	.word	0x00000000
	.align		4
        /*0004*/ 	.word	0xffffffff
	.align		4
        /*0008*/ 	.word	0x00000000
	.align		4
        /*000c*/ 	.word	0xfffffffe
	.align		4
        /*0010*/ 	.word	0x00000000
	.align		4
        /*0014*/ 	.word	0xfffffffd
	.align		4
        /*0018*/ 	.word	0x00000000
	.align		4
        /*001c*/ 	.word	0xfffffffc


//--------------------- .text._Z14heapSortKernelPii --------------------------
	.section	.text._Z14heapSortKernelPii,"ax",@progbits
	.align	128
        .global         _Z14heapSortKernelPii
        .type           _Z14heapSortKernelPii,@function
        .size           _Z14heapSortKernelPii,(.L_x_7 - _Z14heapSortKernelPii)
        .other          _Z14heapSortKernelPii,@"STO_CUDA_ENTRY STV_DEFAULT"
_Z14heapSortKernelPii:
.text._Z14heapSortKernelPii:
[----:B------:R-:W-:Y:S01]  /*0000*/  LDC R1, c[0x0][0x37c] ;  /* 0x0000df00ff017b82 */ /* 0x000fe20000000800 */
[----:B------:R-:W0:Y:S07]  /*0010*/  S2R R0, SR_TID.X ;  /* 0x0000000000007919 */ /* 0x000e2e0000002100 */
[----:B------:R-:W0:Y:S01]  /*0020*/  S2UR UR4, SR_CTAID.X ;  /* 0x00000000000479c3 */ /* 0x000e220000002500 */
[----:B------:R-:W1:Y:S07]  /*0030*/  LDCU UR5, c[0x0][0x388] ;  /* 0x00007100ff0577ac */ /* 0x000e6e0008000800 */
[----:B------:R-:W2:Y:S01]  /*0040*/  LDC R10, c[0x0][0x388] ;  /* 0x0000e200ff0a7b82 */ /* 0x000ea20000000800 */
[----:B0-----:R-:W-:Y:S01]  /*0050*/  LOP3.LUT P0, RZ, R0, UR4, RZ, 0xfc, !PT ;  /* 0x0000000400ff7c12 */ /* 0x001fe2000f80fcff */
[----:B-1----:R-:W-:-:S03]  /*0060*/  IMAD.U32 R0, RZ, RZ, UR5 ;  /* 0x00000005ff007e24 */ /* 0x002fc6000f8e00ff */
[----:B--2---:R-:W-:-:S13]  /*0070*/  ISETP.LT.OR P0, PT, R10, 0x2, P0 ;  /* 0x000000020a00780c */ /* 0x004fda0000701670 */
[----:B------:R-:W-:Y:S05]  /*0080*/  @P0 EXIT ;  /* 0x000000000000094d */ /* 0x000fea0003800000 */
[----:B------:R-:W-:Y:S01]  /*0090*/  SHF.R.U32.HI R10, RZ, 0x1, R10 ;  /* 0x00000001ff0a7819 */ /* 0x000fe2000001160a */
[----:B------:R-:W0:Y:S01]  /*00a0*/  LDCU.64 UR4, c[0x0][0x358] ;  /* 0x00006b00ff0477ac */ /* 0x000e220008000a00 */
[----:B------:R-:W-:-:S05]  /*00b0*/  NOP ;  /* 0x0000000000007918 */ /* 0x000fca0000000000 */
.L_x_2:
[----:B------:R-:W1:Y:S01]  /*00c0*/  LDC R17, c[0x0][0x388] ;  /* 0x0000e200ff117b82 */ /* 0x000e620000000800 */
[----:B------:R-:W-:Y:S02]  /*00d0*/  IMAD.MOV.U32 R14, RZ, RZ, R10 ;  /* 0x000000ffff0e7224 */ /* 0x000fe400078e000a */
[----:B------:R-:W-:-:S04]  /*00e0*/  VIADD R10, R10, 0xffffffff ;  /* 0xffffffff0a0a7836 */ /* 0x000fc80000000000 */
[--C-:B------:R-:W-:Y:S01]  /*00f0*/  IMAD.MOV.U32 R11, RZ, RZ, R10.reuse ;  /* 0x000000ffff0b7224 */ /* 0x100fe200078e000a */
[----:B------:R-:W2:Y:S01]  /*0100*/  LDC.64 R2, c[0x0][0x380] ;  /* 0x0000e000ff027b82 */ /* 0x000ea20000000a00 */
[----:B------:R-:W-:-:S07]  /*0110*/  IMAD.MOV.U32 R13, RZ, RZ, R10 ;  /* 0x000000ffff0d7224 */ /* 0x000fce00078e000a */
.L_x_1:
[C---:B---3--:R-:W-:Y:S01]  /*0120*/  SHF.L.U32 R9, R11.reuse, 0x1, RZ ;  /* 0x000000010b097819 */ /* 0x048fe200000006ff */
[----:B------:R-:W-:-:S04]  /*0130*/  IMAD.WIDE R4, R11, 0x4, RZ ;  /* 0x000000040b047825 */ /* 0x000fc800078e02ff */
[C---:B------:R-:W-:Y:S02]  /*0140*/  VIADD R12, R9.reuse, 0x1 ;  /* 0x00000001090c7836 */ /* 0x040fe40000000000 */
[----:B--2---:R-:W-:-:S03]  /*0150*/  IMAD.WIDE R6, R9, 0x4, R2 ;  /* 0x0000000409067825 */ /* 0x004fc600078e0202 */
[----:B-1----:R-:W-:Y:S02]  /*0160*/  ISETP.GE.AND P1, PT, R12, R17, PT ;  /* 0x000000110c00720c */ /* 0x002fe40003f26270 */
[----:B------:R-:W-:-:S05]  /*0170*/  IADD3 R4, P0, PT, R6, -R4, RZ ;  /* 0x8000000406047210 */ /* 0x000fca0007f1e0ff */
[----:B------:R-:W-:-:S06]  /*0180*/  IMAD.X R5, R7, 0x1, ~R5, P0 ;  /* 0x0000000107057824 */ /* 0x000fcc00000e0e05 */
[----:B0-----:R-:W2:Y:S04]  /*0190*/  @!P1 LDG.E R8, desc[UR4][R6.64+0x4] ;  /* 0x0000040406089981 */ /* 0x001ea8000c1e1900 */
[----:B------:R-:W2:Y:S01]  /*01a0*/  @!P1 LDG.E R15, desc[UR4][R4.64] ;  /* 0x00000004040f9981 */ /* 0x000ea2000c1e1900 */
[----:B------:R-:W-:-:S05]  /*01b0*/  VIADD R16, R9, 0x2 ;  /* 0x0000000209107836 */ /* 0x000fca0000000000 */
[----:B------:R-:W-:Y:S02]  /*01c0*/  ISETP.GE.AND P0, PT, R16, R17, PT ;  /* 0x000000111000720c */ /* 0x000fe40003f06270 */
[----:B--2---:R-:W-:-:S04]  /*01d0*/  @!P1 ISETP.GT.AND P2, PT, R8, R15, PT ;  /* 0x0000000f0800920c */ /* 0x004fc80003f44270 */
[----:B------:R-:W-:-:S07]  /*01e0*/  @!P1 SEL R13, R12, R11, P2 ;  /* 0x0000000b0c0d9207 */ /* 0x000fce0001000000 */
[----:B------:R-:W2:Y:S01]  /*01f0*/  @!P0 LDG.E R12, desc[UR4][R6.64+0x8] ;  /* 0x00000804060c8981 */ /* 0x000ea2000c1e1900 */
[----:B------:R-:W-:-:S06]  /*0200*/  @!P0 IMAD.WIDE R8, R13, 0x4, R2 ;  /* 0x000000040d088825 */ /* 0x000fcc00078e0202 */
[----:B------:R-:W2:Y:S02]  /*0210*/  @!P0 LDG.E R9, desc[UR4][R8.64] ;  /* 0x0000000408098981 */ /* 0x000ea4000c1e1900 */
[----:B--2---:R-:W-:-:S04]  /*0220*/  @!P0 ISETP.GT.AND P1, PT, R12, R9, PT ;  /* 0x000000090c00820c */ /* 0x004fc80003f24270 */
[----:B------:R-:W-:-:S04]  /*0230*/  @!P0 SEL R13, R16, R13, P1 ;  /* 0x0000000d100d8207 */ /* 0x000fc80000800000 */
[----:B------:R-:W-:-:S13]  /*0240*/  ISETP.NE.AND P0, PT, R13, R11, PT ;  /* 0x0000000b0d00720c */ /* 0x000fda0003f05270 */
[----:B------:R-:W-:Y:S05]  /*0250*/  @!P0 BRA `(.L_x_0) ;  /* 0x00000000001c8947 */ /* 0x000fea0003800000 */
[----:B------:R-:W-:Y:S01]  /*0260*/  IMAD.WIDE R6, R13, 0x4, R2 ;  /* 0x000000040d067825 */ /* 0x000fe200078e0202 */
[----:B------:R-:W2:Y:S04]  /*0270*/  LDG.E R9, desc[UR4][R4.64] ;  /* 0x0000000404097981 */ /* 0x000ea8000c1e1900 */
[----:B------:R-:W3:Y:S01]  /*0280*/  LDG.E R15, desc[UR4][R6.64] ;  /* 0x00000004060f7981 */ /* 0x000ee2000c1e1900 */
[----:B------:R-:W-:-:S03]  /*0290*/  IMAD.MOV.U32 R11, RZ, RZ, R13 ;  /* 0x000000ffff0b7224 */ /* 0x000fc600078e000d */
[----:B---3--:R3:W-:Y:S04]  /*02a0*/  STG.E desc[UR4][R4.64], R15 ;  /* 0x0000000f04007986 */ /* 0x0087e8000c101904 */
[----:B--2---:R3:W-:Y:S01]  /*02b0*/  STG.E desc[UR4][R6.64], R9 ;  /* 0x0000000906007986 */ /* 0x0047e2000c101904 */
[----:B------:R-:W-:Y:S05]  /*02c0*/  BRA `(.L_x_1) ;  /* 0xfffffffc00947947 */ /* 0x000fea000383ffff */
.L_x_0:
[----:B------:R-:W-:-:S13]  /*02d0*/  ISETP.GT.AND P0, PT, R14, 0x1, PT ;  /* 0x000000010e00780c */ /* 0x000fda0003f04270 */
[----:B------:R-:W-:Y:S05]  /*02e0*/  @P0 BRA `(.L_x_2) ;  /* 0xfffffffc00740947 */ /* 0x000fea000383ffff */
.L_x_5:
[----:B------:R-:W0:Y:S01]  /*02f0*/  LDC.64 R8, c[0x0][0x380] ;  /* 0x0000e000ff087b82 */ /* 0x000e220000000a00 */
[----:B------:R-:W-:Y:S01]  /*0300*/  MOV R6, R0 ;  /* 0x0000000000067202 */ /* 0x000fe20000000f00 */
[----:B------:R-:W-:-:S06]  /*0310*/  VIADD R0, R0, 0xffffffff ;  /* 0xffffffff00007836 */ /* 0x000fcc0000000000 */
[----:B------:R-:W1:Y:S08]  /*0320*/  LDC.64 R4, c[0x0][0x380] ;  /* 0x0000e000ff047b82 */ /* 0x000e700000000a00 */
[----:B------:R-:W2:Y:S01]  /*0330*/  LDC.64 R2, c[0x0][0x380] ;  /* 0x0000e000ff027b82 */ /* 0x000ea20000000a00 */
[----:B0-----:R-:W-:-:S05]  /*0340*/  IMAD.WIDE.U32 R8, R0, 0x4, R8 ;  /* 0x0000000400087825 */ /* 0x001fca00078e0008 */
[----:B------:R-:W3:Y:S04]  /*0350*/  LDG.E R11, desc[UR4][R8.64] ;  /* 0x00000004080b7981 */ /* 0x000ee8000c1e1900 */
[----:B-1----:R-:W4:Y:S01]  /*0360*/  LDG.E R7, desc[UR4][R4.64] ;  /* 0x0000000404077981 */ /* 0x002f22000c1e1900 */
[----:B------:R-:W-:-:S03]  /*0370*/  CS2R R12, SRZ ;  /* 0x00000000000c7805 */ /* 0x000fc6000001ff00 */
[----:B---3--:R0:W-:Y:S04]  /*0380*/  STG.E desc[UR4][R4.64], R11 ;  /* 0x0000000b04007986 */ /* 0x0081e8000c101904 */
[----:B--2-4-:R0:W-:Y:S02]  /*0390*/  STG.E desc[UR4][R8.64], R7 ;  /* 0x0000000708007986 */ /* 0x0141e4000c101904 */
.L_x_4:
[C---:B01----:R-:W-:Y:S02]  /*03a0*/  IMAD.SHL.U32 R7, R12.reuse, 0x2, RZ ;  /* 0x000000020c077824 */ /* 0x043fe400078e00ff */
[----:B------:R-:W-:-:S04]  /*03b0*/  IMAD.WIDE R4, R12, 0x4, RZ ;  /* 0x000000040c047825 */ /* 0x000fc800078e02ff */
[C---:B------:R-:W-:Y:S02]  /*03c0*/  VIADD R15, R7.reuse, 0x1 ;  /* 0x00000001070f7836 */ /* 0x040fe40000000000 */
[----:B------:R-:W-:-:S03]  /*03d0*/  IMAD.WIDE R10, R7, 0x4, R2 ;  /* 0x00000004070a7825 */ /* 0x000fc600078e0202 */
[----:B------:R-:W-:Y:S02]  /*03e0*/  ISETP.GE.AND P1, PT, R15, R0, PT ;  /* 0x000000000f00720c */ /* 0x000fe40003f26270 */
[----:B------:R-:W-:-:S04]  /*03f0*/  IADD3 R4, P0, PT, R10, -R4, RZ ;  /* 0x800000040a047210 */ /* 0x000fc80007f1e0ff */
[----:B------:R-:W-:-:S07]  /*0400*/  IADD3.X R5, PT, PT, R11, ~R5, RZ, P0, !PT ;  /* 0x800000050b057210 */ /* 0x000fce00007fe4ff */
[----:B------:R-:W2:Y:S04]  /*0410*/  @!P1 LDG.E R8, desc[UR4][R10.64+0x4] ;  /* 0x000004040a089981 */ /* 0x000ea8000c1e1900 */
[----:B------:R-:W2:Y:S01]  /*0420*/  @!P1 LDG.E R9, desc[UR4][R4.64] ;  /* 0x0000000404099981 */ /* 0x000ea2000c1e1900 */
[----:B------:R-:W-:-:S05]  /*0430*/  VIADD R14, R7, 0x2 ;  /* 0x00000002070e7836 */ /* 0x000fca0000000000 */
[----:B------:R-:W-:-:S13]  /*0440*/  ISETP.GE.AND P0, PT, R14, R0, PT ;  /* 0x000000000e00720c */ /* 0x000fda0003f06270 */
[----:B------:R-:W3:Y:S01]  /*0450*/  @!P0 LDG.E R7, desc[UR4][R10.64+0x8] ;  /* 0x000008040a078981 */ /* 0x000ee2000c1e1900 */
[----:B--2---:R-:W-:-:S04]  /*0460*/  @!P1 ISETP.GT.AND P2, PT, R8, R9, PT ;  /* 0x000000090800920c */ /* 0x004fc80003f44270 */
[----:B------:R-:W-:-:S05]  /*0470*/  @!P1 SEL R13, R15, R12, P2 ;  /* 0x0000000c0f0d9207 */ /* 0x000fca0001000000 */
[----:B------:R-:W-:-:S06]  /*0480*/  @!P0 IMAD.WIDE R8, R13, 0x4, R2 ;  /* 0x000000040d088825 */ /* 0x000fcc00078e0202 */
[----:B------:R-:W3:Y:S02]  /*0490*/  @!P0 LDG.E R8, desc[UR4][R8.64] ;  /* 0x0000000408088981 */ /* 0x000ee4000c1e1900 */
[----:B---3--:R-:W-:-:S04]  /*04a0*/  @!P0 ISETP.GT.AND P1, PT, R7, R8, PT ;  /* 0x000000080700820c */ /* 0x008fc80003f24270 */
        /* <DEDUP_REMOVED lines=10> */
.L_x_3:
[----:B------:R-:W-:-:S13]  /*0550*/  ISETP.GE.AND P0, PT, R6, 0x3, PT ;  /* 0x000000030600780c */ /* 0x000fda0003f06270 */
[----:B------:R-:W-:Y:S05]  /*0560*/  @!P0 EXIT ;  /* 0x000000000000894d */ /* 0x000fea0003800000 */
[----:B------:R-:W-:Y:S05]  /*0570*/  BRA `(.L_x_5) ;  /* 0xfffffffc005c7947 */ /* 0x000fea000383ffff */
.L_x_6:
[----:B------:R-:W-:-:S00]  /*0580*/  BRA `(.L_x_6) ;  /* 0xfffffffc00fc7947 */ /* 0x000fc0000383ffff */
[----:B------:R-:W-:-:S00]  /*0590*/  NOP ;  /* 0x0000000000007918 */ /* 0x000fc00000000000 */
        /* <DEDUP_REMOVED lines=14> */
.L_x_7:


//--------------------- .nv.shared.reserved.0     --------------------------
	.section	.nv.shared.reserved.0,"aw",@nobits
	.weak		__nv_reservedSMEM_offset_0_alias
	.size		__nv_reservedSMEM_offset_0_alias, 0, 64
	.other		__nv_reservedSMEM_offset_0_alias,@"STO_CUDA_RESERVED_SHARED STV_DEFAULT"
__nv_reservedSMEM_offset_0_alias:
	.zero		0
	.zero		64


//--------------------- .nv.constant0._Z14heapSortKernelPii --------------------------
	.section	.nv.constant0._Z14heapSortKernelPii,"a",@progbits
	.sectionflags	@""
	.align	4
.nv.constant0._Z14heapSortKernelPii:
	.zero		908


//--------------------- SYMBOLS --------------------------

	.type		.nv.reservedSmem.offset0,@object
	.size		.nv.reservedSmem.offset0,0x4
